//
// Generated by NVIDIA NVVM Compiler
//
// Compiler Build ID: CL-36424714
// Cuda compilation tools, release 13.0, V13.0.88
// Based on NVVM 20.0.0
//

.version 9.0
.target sm_100
.address_size 64

	// .globl	default_function_kernel

.visible .entry default_function_kernel(
	.param .u64 .ptr .align 1 default_function_kernel_param_0,
	.param .u64 .ptr .align 1 default_function_kernel_param_1
)
.maxntid 64
{
	.reg .b16 	%rs<4>;
	.reg .b32 	%r<21>;
	.reg .b32 	%f<2>;
	.reg .b64 	%rd<9>;

	ld.param.u64 	%rd1, [default_function_kernel_param_0];
	ld.param.u64 	%rd2, [default_function_kernel_param_1];
	cvta.to.global.u64 	%rd3, %rd2;
	cvta.to.global.u64 	%rd4, %rd1;
	mov.u32 	%r1, %ctaid.x;
	mul.hi.u32 	%r2, %r1, 954437177;
	shr.u32 	%r3, %r2, 3;
	mul.lo.s32 	%r4, %r3, 576;
	mul.lo.s32 	%r5, %r3, 36;
	sub.s32 	%r6, %r1, %r5;
	shl.b32 	%r7, %r6, 3;
	mov.u32 	%r8, %tid.x;
	shr.u32 	%r9, %r8, 3;
	or.b32  	%r10, %r7, %r9;
	cvt.u16.u32 	%rs1, %r10;
	mul.hi.u16 	%rs2, %rs1, 3641;
	mul.lo.s16 	%rs3, %rs2, 36;
	cvt.u32.u16 	%r11, %rs3;
	shl.b32 	%r12, %r1, 6;
	or.b32  	%r13, %r12, %r8;
	mul.hi.u32 	%r14, %r13, 954437177;
	shr.u32 	%r15, %r14, 4;
	mul.lo.s32 	%r16, %r15, 72;
	sub.s32 	%r17, %r13, %r16;
	shr.u32 	%r18, %r17, 1;
	or.b32  	%r19, %r18, %r4;
	add.s32 	%r20, %r19, %r11;
	mul.wide.u32 	%rd5, %r20, 4;
	add.s64 	%rd6, %rd4, %rd5;
	ld.global.nc.f32 	%f1, [%rd6];
	mul.wide.u32 	%rd7, %r13, 4;
	add.s64 	%rd8, %rd3, %rd7;
	st.global.f32 	[%rd8], %f1;
	ret;

}


// ===== COMPILED SASS (sm_100) =====

	.target	sm_100

	.elftype	@"ET_EXEC"


//--------------------- .note.nv.tkinfo           --------------------------
	.section	.note.nv.tkinfo,"",@"SHT_NOTE"
	.sectionflags	@"SHF_NOTE_NV_TKINFO"
	.tkinfo
        /*0018*/ 	.word	0x00000002
        /*0030*/ 	.string	""
        /*0030*/ 	.string	"ptxas"
        /*0030*/ 	.string	"Cuda compilation tools, release 13.0, V13.0.88"
        /*0030*/ 	.string	"Build cuda_13.0.r13.0/compiler.36424714_0"
        /*0030*/ 	.string	"-arch sm_100 -m 64 "



//--------------------- .note.nv.cuinfo           --------------------------
	.section	.note.nv.cuinfo,"",@"SHT_NOTE"
	.sectionflags	@"SHF_NOTE_NV_CUINFO"
        /*0018*/ 	.short	0x0002
        /*001a*/ 	.short	0x0064
        /*001c*/ 	.short	0x0082
	.zero		2


//--------------------- .nv.info                  --------------------------
	.section	.nv.info,"",@"SHT_CUDA_INFO"
	.align	4


	//----- nvinfo : EIATTR_REGCOUNT
	.align		4
        /*0000*/ 	.byte	0x04, 0x2f
        /*0002*/ 	.short	(.L_1 - .L_0)
	.align		4
.L_0:
        /*0004*/ 	.word	index@(default_function_kernel)
        /*0008*/ 	.word	0x0000000a


	//----- nvinfo : EIATTR_FRAME_SIZE
	.align		4
.L_1:
        /*000c*/ 	.byte	0x04, 0x11
        /*000e*/ 	.short	(.L_3 - .L_2)
	.align		4
.L_2:
        /*0010*/ 	.word	index@(default_function_kernel)
        /*0014*/ 	.word	0x00000000


	//----- nvinfo : EIATTR_MIN_STACK_SIZE
	.align		4
.L_3:
        /*0018*/ 	.byte	0x04, 0x12
        /*001a*/ 	.short	(.L_5 - .L_4)
	.align		4
.L_4:
        /*001c*/ 	.word	index@(default_function_kernel)
        /*0020*/ 	.word	0x00000000
.L_5:


//--------------------- .nv.compat                --------------------------
	.section	.nv.compat,"",@"SHT_CUDA_COMPAT_INFO"
	.align	4
        /*0000*/ 	.byte	0x02, 0x09, 0x00, 0x00, 0x02, 0x02, 0x01, 0x00, 0x02, 0x05, 0x05, 0x00, 0x03, 0x07, 0x01, 0x01
        /*0010*/ 	.byte	0x02, 0x03, 0x00, 0x00, 0x02, 0x06, 0x01, 0x00, 0x04, 0x0b, 0x08, 0x00, 0x09, 0x00, 0x00, 0x00
        /*0020*/ 	.byte	0x00, 0x00, 0x00, 0x00


//--------------------- .nv.info.default_function_kernel --------------------------
	.section	.nv.info.default_function_kernel,"",@"SHT_CUDA_INFO"
	.sectionflags	@""
	.align	4


	//----- nvinfo : EIATTR_CUDA_API_VERSION
	.align		4
        /*0000*/ 	.byte	0x04, 0x37
        /*0002*/ 	.short	(.L_7 - .L_6)
.L_6:
        /*0004*/ 	.word	0x00000082


	//----- nvinfo : EIATTR_KPARAM_INFO
	.align		4
.L_7:
        /*0008*/ 	.byte	0x04, 0x17
        /*000a*/ 	.short	(.L_9 - .L_8)
.L_8:
        /*000c*/ 	.word	0x00000000
        /*0010*/ 	.short	0x0001
        /*0012*/ 	.short	0x0008
        /*0014*/ 	.byte	0x00, 0xf5, 0x21, 0x00


	//----- nvinfo : EIATTR_KPARAM_INFO
	.align		4
.L_9:
        /*0018*/ 	.byte	0x04, 0x17
        /*001a*/ 	.short	(.L_11 - .L_10)
.L_10:
        /*001c*/ 	.word	0x00000000
        /*0020*/ 	.short	0x0000
        /*0022*/ 	.short	0x0000
        /*0024*/ 	.byte	0x00, 0xf5, 0x21, 0x00


	//----- nvinfo : EIATTR_SPARSE_MMA_MASK
	.align		4
.L_11:
        /*0028*/ 	.byte	0x03, 0x50
        /*002a*/ 	.short	0x0000


	//----- nvinfo : EIATTR_MAXREG_COUNT
	.align		4
        /*002c*/ 	.byte	0x03, 0x1b
        /*002e*/ 	.short	0x00ff


	//----- nvinfo : EIATTR_MERCURY_ISA_VERSION
	.align		4
        /*0030*/ 	.byte	0x03, 0x5f
        /*0032*/ 	.short	0x0101


	//----- nvinfo : EIATTR_VRC_CTA_INIT_COUNT
	.align		4
        /*0034*/ 	.byte	0x02, 0x4a
	.zero		1
	.zero		1


	//----- nvinfo : EIATTR_EXIT_INSTR_OFFSETS
	.align		4
        /*0038*/ 	.byte	0x04, 0x1c
        /*003a*/ 	.short	(.L_13 - .L_12)


	//   ....[0]....
.L_12:
        /*003c*/ 	.word	0x000001e0


	//----- nvinfo : EIATTR_MAX_THREADS
	.align		4
.L_13:
        /*0040*/ 	.byte	0x04, 0x05
        /*0042*/ 	.short	(.L_15 - .L_14)
.L_14:
        /*0044*/ 	.word	0x00000040
        /*0048*/ 	.word	0x00000001
        /*004c*/ 	.word	0x00000001


	//----- nvinfo : EIATTR_CBANK_PARAM_SIZE
	.align		4
.L_15:
        /*0050*/ 	.byte	0x03, 0x19
        /*0052*/ 	.short	0x0010


	//----- nvinfo : EIATTR_PARAM_CBANK
	.align		4
        /*0054*/ 	.byte	0x04, 0x0a
        /*0056*/ 	.short	(.L_17 - .L_16)
	.align		4
.L_16:
        /*0058*/ 	.word	index@(.nv.constant0.default_function_kernel)
        /*005c*/ 	.short	0x0380
        /*005e*/ 	.short	0x0010


	//----- nvinfo : EIATTR_SW_WAR
	.align		4
.L_17:
        /*0060*/ 	.byte	0x04, 0x36
        /*0062*/ 	.short	(.L_19 - .L_18)
.L_18:
        /*0064*/ 	.word	0x00000008
.L_19:


//--------------------- .nv.callgraph             --------------------------
	.section	.nv.callgraph,"",@"SHT_CUDA_CALLGRAPH"
	.align	4
	.sectionentsize	8
	.align		4
        /*0000*/ 	.word	0x00000000
	.align		4
        /*0004*/ 	.word	0xffffffff
	.align		4
        /*0008*/ 	.word	0x00000000
	.align		4
        /*000c*/ 	.word	0xfffffffe
	.align		4
        /*0010*/ 	.word	0x00000000
	.align		4
        /*0014*/ 	.word	0xfffffffd
	.align		4
        /*0018*/ 	.word	0x00000000
	.align		4
        /*001c*/ 	.word	0xfffffffc


//--------------------- .text.default_function_kernel --------------------------
	.section	.text.default_function_kernel,"ax",@progbits
	.align	128
        .global         default_function_kernel
        .type           default_function_kernel,@function
        .size           default_function_kernel,(.L_x_1 - default_function_kernel)
        .other          default_function_kernel,@"STO_CUDA_ENTRY STV_DEFAULT"
default_function_kernel:
.text.default_function_kernel:
[----:B------:R-:W-:Y:S01]  /*0000*/  LDC R1, c[0x0][0x37c] ;  /* 0x0000df00ff017b82 */ /* 0x000fe20000000800 */
[----:B------:R-:W0:Y:S01]  /*0010*/  S2R R5, SR_CTAID.X ;  /* 0x0000000000057919 */ /* 0x000e220000002500 */
[----:B------:R-:W1:Y:S01]  /*0020*/  LDCU.64 UR4, c[0x0][0x358] ;  /* 0x00006b00ff0477ac */ /* 0x000e620008000a00 */
[----:B------:R-:W2:Y:S01]  /*0030*/  S2R R7, SR_TID.X ;  /* 0x0000000000077919 */ /* 0x000ea20000002100 */
[C---:B0-----:R-:W-:Y:S01]  /*0040*/  IMAD.HI.U32 R0, R5.reuse, 0x38e38e39, RZ ;  /* 0x38e38e3905007827 */ /* 0x041fe200078e00ff */
[----:B------:R-:W-:Y:S02]  /*0050*/  SHF.L.U32 R4, R5, 0x6, RZ ;  /* 0x0000000605047819 */ /* 0x000fe400000006ff */
[----:B--2---:R-:W-:Y:S02]  /*0060*/  SHF.R.U32.HI R3, RZ, 0x3, R7 ;  /* 0x00000003ff037819 */ /* 0x004fe40000011607 */
[----:B------:R-:W-:Y:S02]  /*0070*/  SHF.R.U32.HI R0, RZ, 0x3, R0 ;  /* 0x00000003ff007819 */ /* 0x000fe40000011600 */
[----:B------:R-:W-:-:S03]  /*0080*/  LOP3.LUT R7, R4, R7, RZ, 0xfc, !PT ;  /* 0x0000000704077212 */ /* 0x000fc600078efcff */
[C---:B------:R-:W-:Y:S02]  /*0090*/  IMAD R2, R0.reuse, -0x24, R5 ;  /* 0xffffffdc00027824 */ /* 0x040fe400078e0205 */
[----:B------:R-:W-:Y:S02]  /*00a0*/  IMAD R0, R0, 0x240, RZ ;  /* 0x0000024000007824 */ /* 0x000fe400078e02ff */
[----:B------:R-:W-:-:S05]  /*00b0*/  IMAD.SHL.U32 R2, R2, 0x8, RZ ;  /* 0x0000000802027824 */ /* 0x000fca00078e00ff */
[----:B------:R-:W-:-:S05]  /*00c0*/  LOP3.LUT R2, R2, 0xffff, R3, 0xc8, !PT ;  /* 0x0000ffff02027812 */ /* 0x000fca00078ec803 */
[----:B------:R-:W-:Y:S02]  /*00d0*/  IMAD R4, R2, 0xe39, RZ ;  /* 0x00000e3902047824 */ /* 0x000fe400078e02ff */
[----:B------:R-:W-:-:S03]  /*00e0*/  IMAD.HI.U32 R2, R7, 0x38e38e39, RZ ;  /* 0x38e38e3907027827 */ /* 0x000fc600078e00ff */
[----:B------:R-:W-:Y:S02]  /*00f0*/  SHF.R.U32.HI R4, RZ, 0x10, R4 ;  /* 0x00000010ff047819 */ /* 0x000fe40000011604 */
[----:B------:R-:W-:Y:S02]  /*0100*/  SHF.R.U32.HI R6, RZ, 0x4, R2 ;  /* 0x00000004ff067819 */ /* 0x000fe40000011602 */
[----:B------:R-:W0:Y:S01]  /*0110*/  LDC.64 R2, c[0x0][0x380] ;  /* 0x0000e000ff027b82 */ /* 0x000e220000000a00 */
[----:B------:R-:W-:Y:S02]  /*0120*/  PRMT R4, R4, 0x9910, RZ ;  /* 0x0000991004047816 */ /* 0x000fe400000000ff */
[----:B------:R-:W-:-:S03]  /*0130*/  IMAD R6, R6, -0x48, R7 ;  /* 0xffffffb806067824 */ /* 0x000fc600078e0207 */
[----:B------:R-:W-:Y:S02]  /*0140*/  IMAD R4, R4, 0x24, RZ ;  /* 0x0000002404047824 */ /* 0x000fe400078e02ff */
[----:B------:R-:W-:-:S03]  /*0150*/  SHF.R.U32.HI R5, RZ, 0x1, R6 ;  /* 0x00000001ff057819 */ /* 0x000fc60000011606 */
[----:B------:R-:W-:Y:S02]  /*0160*/  LOP3.LUT R4, R4, 0xffff, RZ, 0xc0, !PT ;  /* 0x0000ffff04047812 */ /* 0x000fe400078ec0ff */
[----:B------:R-:W-:-:S05]  /*0170*/  LOP3.LUT R5, R5, R0, RZ, 0xfc, !PT ;  /* 0x0000000005057212 */ /* 0x000fca00078efcff */
[----:B------:R-:W-:-:S04]  /*0180*/  IMAD.IADD R5, R4, 0x1, R5 ;  /* 0x0000000104057824 */ /* 0x000fc800078e0205 */
[----:B0-----:R-:W-:Y:S02]  /*0190*/  IMAD.WIDE.U32 R2, R5, 0x4, R2 ;  /* 0x0000000405027825 */ /* 0x001fe400078e0002 */
[----:B------:R-:W0:Y:S04]  /*01a0*/  LDC.64 R4, c[0x0][0x388] ;  /* 0x0000e200ff047b82 */ /* 0x000e280000000a00 */
[----:B-1----:R-:W2:Y:S01]  /*01b0*/  LDG.E.CONSTANT R3, desc[UR4][R2.64] ;  /* 0x0000000402037981 */ /* 0x002ea2000c1e9900 */
[----:B0-----:R-:W-:-:S05]  /*01c0*/  IMAD.WIDE.U32 R4, R7, 0x4, R4 ;  /* 0x0000000407047825 */ /* 0x001fca00078e0004 */
[----:B--2---:R-:W-:Y:S01]  /*01d0*/  STG.E desc[UR4][R4.64], R3 ;  /* 0x0000000304007986 */ /* 0x004fe2000c101904 */
[----:B------:R-:W-:Y:S05]  /*01e0*/  EXIT ;  /* 0x000000000000794d */ /* 0x000fea0003800000 */
.L_x_0:
[----:B------:R-:W-:-:S00]  /*01f0*/  BRA `(.L_x_0) ;  /* 0xfffffffc00fc7947 */ /* 0x000fc0000383ffff */
[----:B------:R-:W-:-:S00]  /*0200*/  NOP ;  /* 0x0000000000007918 */ /* 0x000fc00000000000 */
[----:B------:R-:W-:-:S00]  /*0210*/  NOP ;  /* 0x0000000000007918 */ /* 0x000fc00000000000 */
[----:B------:R-:W-:-:S00]  /*0220*/  NOP ;  /* 0x0000000000007918 */ /* 0x000fc00000000000 */
[----:B------:R-:W-:-:S00]  /*0230*/  NOP ;  /* 0x0000000000007918 */ /* 0x000fc00000000000 */
[----:B------:R-:W-:-:S00]  /*0240*/  NOP ;  /* 0x0000000000007918 */ /* 0x000fc00000000000 */
[----:B------:R-:W-:-:S00]  /*0250*/  NOP ;  /* 0x0000000000007918 */ /* 0x000fc00000000000 */
[----:B------:R-:W-:-:S00]  /*0260*/  NOP ;  /* 0x0000000000007918 */ /* 0x000fc00000000000 */
[----:B------:R-:W-:-:S00]  /*0270*/  NOP ;  /* 0x0000000000007918 */ /* 0x000fc00000000000 */
.L_x_1:


//--------------------- .nv.shared.reserved.0     --------------------------
	.section	.nv.shared.reserved.0,"aw",@nobits
	.weak		__nv_reservedSMEM_offset_0_alias
	.size		__nv_reservedSMEM_offset_0_alias, 0, 64
	.other		__nv_reservedSMEM_offset_0_alias,@"STO_CUDA_RESERVED_SHARED STV_DEFAULT"
__nv_reservedSMEM_offset_0_alias:
	.zero		0
	.zero		64


//--------------------- .nv.constant0.default_function_kernel --------------------------
	.section	.nv.constant0.default_function_kernel,"a",@progbits
	.sectionflags	@""
	.align	4
.nv.constant0.default_function_kernel:
	.zero		912


//--------------------- SYMBOLS --------------------------

	.type		.nv.reservedSmem.offset0,@object
	.size		.nv.reservedSmem.offset0,0x4
